//
// Generated by NVIDIA NVVM Compiler
//
// Compiler Build ID: CL-36424714
// Cuda compilation tools, release 13.0, V13.0.88
// Based on NVVM 20.0.0
//

.version 9.0
.target sm_100
.address_size 64

	// .globl	_Z12reduceSumGPUPKfPfi
.extern .shared .align 16 .b8 sdata[];

.visible .entry _Z12reduceSumGPUPKfPfi(
	.param .u64 .ptr .align 1 _Z12reduceSumGPUPKfPfi_param_0,
	.param .u64 .ptr .align 1 _Z12reduceSumGPUPKfPfi_param_1,
	.param .u32 _Z12reduceSumGPUPKfPfi_param_2
)
{
	.reg .pred 	%p<16>;
	.reg .b32 	%r<40>;
	.reg .b32 	%f<45>;
	.reg .b64 	%rd<13>;

	ld.param.u64 	%rd3, [_Z12reduceSumGPUPKfPfi_param_0];
	ld.param.u64 	%rd2, [_Z12reduceSumGPUPKfPfi_param_1];
	ld.param.u32 	%r16, [_Z12reduceSumGPUPKfPfi_param_2];
	cvta.to.global.u64 	%rd1, %rd3;
	shr.s32 	%r17, %r16, 31;
	shr.u32 	%r18, %r17, 30;
	add.s32 	%r19, %r16, %r18;
	shr.s32 	%r1, %r19, 2;
	mov.u32 	%r2, %tid.x;
	mov.u32 	%r20, %ctaid.x;
	mov.u32 	%r3, %ntid.x;
	shl.b32 	%r4, %r3, 1;
	mad.lo.s32 	%r37, %r4, %r20, %r2;
	setp.ge.s32 	%p1, %r37, %r1;
	mov.f32 	%f40, 0f00000000;
	@%p1 bra 	$L__BB0_5;
	mov.u32 	%r21, %nctaid.x;
	mul.lo.s32 	%r6, %r4, %r21;
	mov.f32 	%f40, 0f00000000;
$L__BB0_2:
	mul.wide.s32 	%rd4, %r37, 16;
	add.s64 	%rd5, %rd1, %rd4;
	ld.global.v4.f32 	{%f12, %f13, %f14, %f15}, [%rd5];
	add.f32 	%f16, %f12, %f13;
	add.f32 	%f17, %f16, %f14;
	add.f32 	%f18, %f17, %f15;
	add.f32 	%f40, %f40, %f18;
	add.s32 	%r8, %r37, %r3;
	setp.ge.u32 	%p2, %r8, %r1;
	@%p2 bra 	$L__BB0_4;
	mul.wide.u32 	%rd6, %r8, 16;
	add.s64 	%rd7, %rd1, %rd6;
	ld.global.v4.f32 	{%f19, %f20, %f21, %f22}, [%rd7];
	add.f32 	%f23, %f19, %f20;
	add.f32 	%f24, %f23, %f21;
	add.f32 	%f25, %f24, %f22;
	add.f32 	%f40, %f40, %f25;
$L__BB0_4:
	add.s32 	%r37, %r37, %r6;
	setp.lt.s32 	%p3, %r37, %r1;
	@%p3 bra 	$L__BB0_2;
$L__BB0_5:
	shl.b32 	%r22, %r1, 2;
	add.s32 	%r38, %r22, %r2;
	setp.ge.s32 	%p4, %r38, %r16;
	@%p4 bra 	$L__BB0_7;
$L__BB0_6:
	mul.wide.s32 	%rd8, %r38, 4;
	add.s64 	%rd9, %rd1, %rd8;
	ld.global.f32 	%f26, [%rd9];
	add.f32 	%f40, %f40, %f26;
	add.s32 	%r38, %r38, %r3;
	setp.lt.s32 	%p5, %r38, %r16;
	@%p5 bra 	$L__BB0_6;
$L__BB0_7:
	shl.b32 	%r23, %r2, 2;
	mov.u32 	%r24, sdata;
	add.s32 	%r13, %r24, %r23;
	st.shared.f32 	[%r13], %f40;
	bar.sync 	0;
	setp.lt.u32 	%p6, %r3, 64;
	@%p6 bra 	$L__BB0_12;
	mov.u32 	%r39, %r3;
$L__BB0_9:
	shr.u32 	%r15, %r39, 1;
	setp.ge.u32 	%p7, %r2, %r15;
	@%p7 bra 	$L__BB0_11;
	shl.b32 	%r25, %r15, 2;
	add.s32 	%r26, %r13, %r25;
	ld.shared.f32 	%f27, [%r26];
	ld.shared.f32 	%f28, [%r13];
	add.f32 	%f29, %f27, %f28;
	st.shared.f32 	[%r13], %f29;
$L__BB0_11:
	bar.sync 	0;
	setp.gt.u32 	%p8, %r39, 127;
	mov.u32 	%r39, %r15;
	@%p8 bra 	$L__BB0_9;
$L__BB0_12:
	setp.gt.u32 	%p9, %r2, 31;
	@%p9 bra 	$L__BB0_15;
	ld.shared.f32 	%f30, [%r13];
	mov.b32 	%r27, %f30;
	shfl.sync.down.b32	%r28|%p10, %r27, 16, 31, -1;
	mov.b32 	%f31, %r28;
	add.f32 	%f32, %f30, %f31;
	mov.b32 	%r29, %f32;
	shfl.sync.down.b32	%r30|%p11, %r29, 8, 31, -1;
	mov.b32 	%f33, %r30;
	add.f32 	%f34, %f32, %f33;
	mov.b32 	%r31, %f34;
	shfl.sync.down.b32	%r32|%p12, %r31, 4, 31, -1;
	mov.b32 	%f35, %r32;
	add.f32 	%f36, %f34, %f35;
	mov.b32 	%r33, %f36;
	shfl.sync.down.b32	%r34|%p13, %r33, 2, 31, -1;
	mov.b32 	%f37, %r34;
	add.f32 	%f38, %f36, %f37;
	mov.b32 	%r35, %f38;
	shfl.sync.down.b32	%r36|%p14, %r35, 1, 31, -1;
	mov.b32 	%f39, %r36;
	add.f32 	%f9, %f38, %f39;
	setp.ne.s32 	%p15, %r2, 0;
	@%p15 bra 	$L__BB0_15;
	cvta.to.global.u64 	%rd10, %rd2;
	mul.wide.u32 	%rd11, %r3, 4;
	add.s64 	%rd12, %rd10, %rd11;
	st.global.f32 	[%rd12], %f9;
$L__BB0_15:
	ret;

}


// ===== COMPILED SASS (sm_100) =====

	.target	sm_100

	.elftype	@"ET_EXEC"


//--------------------- .note.nv.tkinfo           --------------------------
	.section	.note.nv.tkinfo,"",@"SHT_NOTE"
	.sectionflags	@"SHF_NOTE_NV_TKINFO"
	.tkinfo
        /*0018*/ 	.word	0x00000002
        /*0030*/ 	.string	""
        /*0030*/ 	.string	"ptxas"
        /*0030*/ 	.string	"Cuda compilation tools, release 13.0, V13.0.88"
        /*0030*/ 	.string	"Build cuda_13.0.r13.0/compiler.36424714_0"
        /*0030*/ 	.string	"-arch sm_100 -m 64 "



//--------------------- .note.nv.cuinfo           --------------------------
	.section	.note.nv.cuinfo,"",@"SHT_NOTE"
	.sectionflags	@"SHF_NOTE_NV_CUINFO"
        /*0018*/ 	.short	0x0002
        /*001a*/ 	.short	0x0064
        /*001c*/ 	.short	0x0082
	.zero		2


//--------------------- .nv.info                  --------------------------
	.section	.nv.info,"",@"SHT_CUDA_INFO"
	.align	4


	//----- nvinfo : EIATTR_REGCOUNT
	.align		4
        /*0000*/ 	.byte	0x04, 0x2f
        /*0002*/ 	.short	(.L_1 - .L_0)
	.align		4
.L_0:
        /*0004*/ 	.word	index@(_Z12reduceSumGPUPKfPfi)
        /*0008*/ 	.word	0x00000016


	//----- nvinfo : EIATTR_FRAME_SIZE
	.align		4
.L_1:
        /*000c*/ 	.byte	0x04, 0x11
        /*000e*/ 	.short	(.L_3 - .L_2)
	.align		4
.L_2:
        /*0010*/ 	.word	index@(_Z12reduceSumGPUPKfPfi)
        /*0014*/ 	.word	0x00000000


	//----- nvinfo : EIATTR_MIN_STACK_SIZE
	.align		4
.L_3:
        /*0018*/ 	.byte	0x04, 0x12
        /*001a*/ 	.short	(.L_5 - .L_4)
	.align		4
.L_4:
        /*001c*/ 	.word	index@(_Z12reduceSumGPUPKfPfi)
        /*0020*/ 	.word	0x00000000
.L_5:


//--------------------- .nv.compat                --------------------------
	.section	.nv.compat,"",@"SHT_CUDA_COMPAT_INFO"
	.align	4
        /*0000*/ 	.byte	0x02, 0x09, 0x00, 0x00, 0x02, 0x02, 0x01, 0x00, 0x02, 0x05, 0x05, 0x00, 0x03, 0x07, 0x01, 0x01
        /*0010*/ 	.byte	0x02, 0x03, 0x00, 0x00, 0x02, 0x06, 0x01, 0x00, 0x04, 0x0b, 0x08, 0x00, 0x09, 0x00, 0x00, 0x00
        /*0020*/ 	.byte	0x00, 0x00, 0x00, 0x00


//--------------------- .nv.info._Z12reduceSumGPUPKfPfi --------------------------
	.section	.nv.info._Z12reduceSumGPUPKfPfi,"",@"SHT_CUDA_INFO"
	.sectionflags	@""
	.align	4


	//----- nvinfo : EIATTR_CUDA_API_VERSION
	.align		4
        /*0000*/ 	.byte	0x04, 0x37
        /*0002*/ 	.short	(.L_7 - .L_6)
.L_6:
        /*0004*/ 	.word	0x00000082


	//----- nvinfo : EIATTR_KPARAM_INFO
	.align		4
.L_7:
        /*0008*/ 	.byte	0x04, 0x17
        /*000a*/ 	.short	(.L_9 - .L_8)
.L_8:
        /*000c*/ 	.word	0x00000000
        /*0010*/ 	.short	0x0002
        /*0012*/ 	.short	0x0010
        /*0014*/ 	.byte	0x00, 0xf0, 0x11, 0x00


	//----- nvinfo : EIATTR_KPARAM_INFO
	.align		4
.L_9:
        /*0018*/ 	.byte	0x04, 0x17
        /*001a*/ 	.short	(.L_11 - .L_10)
.L_10:
        /*001c*/ 	.word	0x00000000
        /*0020*/ 	.short	0x0001
        /*0022*/ 	.short	0x0008
        /*0024*/ 	.byte	0x00, 0xf5, 0x21, 0x00


	//----- nvinfo : EIATTR_KPARAM_INFO
	.align		4
.L_11:
        /*0028*/ 	.byte	0x04, 0x17
        /*002a*/ 	.short	(.L_13 - .L_12)
.L_12:
        /*002c*/ 	.word	0x00000000
        /*0030*/ 	.short	0x0000
        /*0032*/ 	.short	0x0000
        /*0034*/ 	.byte	0x00, 0xf5, 0x21, 0x00


	//----- nvinfo : EIATTR_SPARSE_MMA_MASK
	.align		4
.L_13:
        /*0038*/ 	.byte	0x03, 0x50
        /*003a*/ 	.short	0x0000


	//----- nvinfo : EIATTR_MAXREG_COUNT
	.align		4
        /*003c*/ 	.byte	0x03, 0x1b
        /*003e*/ 	.short	0x00ff


	//----- nvinfo : EIATTR_NUM_BARRIERS
	.align		4
        /*0040*/ 	.byte	0x02, 0x4c
        /*0042*/ 	.byte	0x01
	.zero		1


	//----- nvinfo : EIATTR_MERCURY_ISA_VERSION
	.align		4
        /*0044*/ 	.byte	0x03, 0x5f
        /*0046*/ 	.short	0x0101


	//----- nvinfo : EIATTR_COOP_GROUP_MASK_REGIDS
	.align		4
        /*0048*/ 	.byte	0x04, 0x29
        /*004a*/ 	.short	(.L_15 - .L_14)


	//   ....[0]....
.L_14:
        /*004c*/ 	.word	0xffffffff


	//   ....[1]....
        /*0050*/ 	.word	0xffffffff


	//   ....[2]....
        /*0054*/ 	.word	0xffffffff


	//   ....[3]....
        /*0058*/ 	.word	0xffffffff


	//   ....[4]....
        /*005c*/ 	.word	0xffffffff


	//----- nvinfo : EIATTR_COOP_GROUP_INSTR_OFFSETS
	.align		4
.L_15:
        /*0060*/ 	.byte	0x04, 0x28
        /*0062*/ 	.short	(.L_17 - .L_16)


	//   ....[0]....
.L_16:
        /*0064*/ 	.word	0x000004b0


	//   ....[1]....
        /*0068*/ 	.word	0x000004d0


	//   ....[2]....
        /*006c*/ 	.word	0x000004f0


	//   ....[3]....
        /*0070*/ 	.word	0x00000510


	//   ....[4]....
        /*0074*/ 	.word	0x00000530


	//----- nvinfo : EIATTR_VRC_CTA_INIT_COUNT
	.align		4
.L_17:
        /*0078*/ 	.byte	0x02, 0x4a
	.zero		1
	.zero		1


	//----- nvinfo : EIATTR_EXIT_INSTR_OFFSETS
	.align		4
        /*007c*/ 	.byte	0x04, 0x1c
        /*007e*/ 	.short	(.L_19 - .L_18)


	//   ....[0]....
.L_18:
        /*0080*/ 	.word	0x00000480


	//   ....[1]....
        /*0084*/ 	.word	0x00000540


	//   ....[2]....
        /*0088*/ 	.word	0x00000590


	//----- nvinfo : EIATTR_CRS_STACK_SIZE
	.align		4
.L_19:
        /*008c*/ 	.byte	0x04, 0x1e
        /*008e*/ 	.short	(.L_21 - .L_20)
.L_20:
        /*0090*/ 	.word	0x00000000


	//----- nvinfo : EIATTR_CBANK_PARAM_SIZE
	.align		4
.L_21:
        /*0094*/ 	.byte	0x03, 0x19
        /*0096*/ 	.short	0x0014


	//----- nvinfo : EIATTR_PARAM_CBANK
	.align		4
        /*0098*/ 	.byte	0x04, 0x0a
        /*009a*/ 	.short	(.L_23 - .L_22)
	.align		4
.L_22:
        /*009c*/ 	.word	index@(.nv.constant0._Z12reduceSumGPUPKfPfi)
        /*00a0*/ 	.short	0x0380
        /*00a2*/ 	.short	0x0014


	//----- nvinfo : EIATTR_SW_WAR
	.align		4
.L_23:
        /*00a4*/ 	.byte	0x04, 0x36
        /*00a6*/ 	.short	(.L_25 - .L_24)
.L_24:
        /*00a8*/ 	.word	0x00000008
.L_25:


//--------------------- .nv.callgraph             --------------------------
	.section	.nv.callgraph,"",@"SHT_CUDA_CALLGRAPH"
	.align	4
	.sectionentsize	8
	.align		4
        /*0000*/ 	.word	0x00000000
	.align		4
        /*0004*/ 	.word	0xffffffff
	.align		4
        /*0008*/ 	.word	0x00000000
	.align		4
        /*000c*/ 	.word	0xfffffffe
	.align		4
        /*0010*/ 	.word	0x00000000
	.align		4
        /*0014*/ 	.word	0xfffffffd
	.align		4
        /*0018*/ 	.word	0x00000000
	.align		4
        /*001c*/ 	.word	0xfffffffc


//--------------------- .text._Z12reduceSumGPUPKfPfi --------------------------
	.section	.text._Z12reduceSumGPUPKfPfi,"ax",@progbits
	.align	128
        .global         _Z12reduceSumGPUPKfPfi
        .type           _Z12reduceSumGPUPKfPfi,@function
        .size           _Z12reduceSumGPUPKfPfi,(.L_x_9 - _Z12reduceSumGPUPKfPfi)
        .other          _Z12reduceSumGPUPKfPfi,@"STO_CUDA_ENTRY STV_DEFAULT"
_Z12reduceSumGPUPKfPfi:
.text._Z12reduceSumGPUPKfPfi:
[----:B------:R-:W-:Y:S01]  /*0000*/  LDC R1, c[0x0][0x37c] ;  /* 0x0000df00ff017b82 */ /* 0x000fe20000000800 */
[----:B------:R-:W0:Y:S07]  /*0010*/  S2R R12, SR_TID.X ;  /* 0x00000000000c7919 */ /* 0x000e2e0000002100 */
[----:B------:R-:W1:Y:S01]  /*0020*/  LDC R3, c[0x0][0x390] ;  /* 0x0000e400ff037b82 */ /* 0x000e620000000800 */
[----:B------:R-:W2:Y:S01]  /*0030*/  LDCU UR5, c[0x0][0x390] ;  /* 0x00007200ff0577ac */ /* 0x000ea20008000800 */
[----:B------:R-:W-:Y:S01]  /*0040*/  BSSY.RECONVERGENT B0, `(.L_x_0) ;  /* 0x0000024000007945 */ /* 0x000fe20003800200 */
[----:B------:R-:W-:Y:S01]  /*0050*/  HFMA2 R13, -RZ, RZ, 0, 0 ;  /* 0x00000000ff0d7431 */ /* 0x000fe200000001ff */
[----:B------:R-:W3:Y:S04]  /*0060*/  LDCU.64 UR6, c[0x0][0x358] ;  /* 0x00006b00ff0677ac */ /* 0x000ee80008000a00 */
[----:B------:R-:W4:Y:S08]  /*0070*/  LDC R0, c[0x0][0x360] ;  /* 0x0000d800ff007b82 */ /* 0x000f300000000800 */
[----:B------:R-:W5:Y:S01]  /*0080*/  S2UR UR4, SR_CTAID.X ;  /* 0x00000000000479c3 */ /* 0x000f620000002500 */
[----:B-1----:R-:W-:-:S04]  /*0090*/  SHF.R.S32.HI R2, RZ, 0x1f, R3 ;  /* 0x0000001fff027819 */ /* 0x002fc80000011403 */
[----:B------:R-:W-:Y:S02]  /*00a0*/  LEA.HI R2, R2, R3, RZ, 0x2 ;  /* 0x0000000302027211 */ /* 0x000fe400078f10ff */
[----:B----4-:R-:W-:Y:S02]  /*00b0*/  SHF.L.U32 R5, R0, 0x1, RZ ;  /* 0x0000000100057819 */ /* 0x010fe400000006ff */
[----:B------:R-:W-:-:S04]  /*00c0*/  SHF.R.S32.HI R15, RZ, 0x2, R2 ;  /* 0x00000002ff0f7819 */ /* 0x000fc80000011402 */
[----:B0-----:R-:W-:Y:S01]  /*00d0*/  LEA R14, R15, R12, 0x2 ;  /* 0x0000000c0f0e7211 */ /* 0x001fe200078e10ff */
[----:B-----5:R-:W-:-:S03]  /*00e0*/  IMAD R4, R5, UR4, R12 ;  /* 0x0000000405047c24 */ /* 0x020fc6000f8e020c */
[----:B--2---:R-:W-:Y:S02]  /*00f0*/  ISETP.GE.AND P0, PT, R14, UR5, PT ;  /* 0x000000050e007c0c */ /* 0x004fe4000bf06270 */
[----:B------:R-:W-:-:S13]  /*0100*/  ISETP.GE.AND P1, PT, R4, R15, PT ;  /* 0x0000000f0400720c */ /* 0x000fda0003f26270 */
[----:B---3--:R-:W-:Y:S05]  /*0110*/  @P1 BRA `(.L_x_1) ;  /* 0x0000000000581947 */ /* 0x008fea0003800000 */
[----:B------:R-:W0:Y:S01]  /*0120*/  LDC.64 R2, c[0x0][0x380] ;  /* 0x0000e000ff027b82 */ /* 0x000e220000000a00 */
[----:B------:R-:W1:Y:S01]  /*0130*/  LDCU UR4, c[0x0][0x370] ;  /* 0x00006e00ff0477ac */ /* 0x000e620008000800 */
[----:B------:R-:W-:Y:S01]  /*0140*/  MOV R17, R4 ;  /* 0x0000000400117202 */ /* 0x000fe20000000f00 */
[----:B------:R-:W-:Y:S02]  /*0150*/  IMAD.MOV.U32 R13, RZ, RZ, RZ ;  /* 0x000000ffff0d7224 */ /* 0x000fe400078e00ff */
[----:B-1----:R-:W-:-:S07]  /*0160*/  IMAD R16, R5, UR4, RZ ;  /* 0x0000000405107c24 */ /* 0x002fce000f8e02ff */
.L_x_2:
[----:B------:R-:W-:Y:S01]  /*0170*/  IADD3 R8, PT, PT, R0, R17, RZ ;  /* 0x0000001100087210 */ /* 0x000fe20007ffe0ff */
[----:B0-----:R-:W-:-:S03]  /*0180*/  IMAD.WIDE R4, R17, 0x10, R2 ;  /* 0x0000001011047825 */ /* 0x001fc600078e0202 */
[----:B------:R-:W-:-:S03]  /*0190*/  ISETP.GE.U32.AND P1, PT, R8, R15, PT ;  /* 0x0000000f0800720c */ /* 0x000fc60003f26070 */
[----:B------:R-:W2:Y:S10]  /*01a0*/  LDG.E.128 R4, desc[UR6][R4.64] ;  /* 0x0000000604047981 */ /* 0x000eb4000c1e1d00 */
[----:B------:R-:W-:-:S06]  /*01b0*/  @!P1 IMAD.WIDE.U32 R8, R8, 0x10, R2 ;  /* 0x0000001008089825 */ /* 0x000fcc00078e0002 */
[----:B------:R-:W3:Y:S01]  /*01c0*/  @!P1 LDG.E.128 R8, desc[UR6][R8.64] ;  /* 0x0000000608089981 */ /* 0x000ee2000c1e1d00 */
[----:B------:R-:W-:-:S04]  /*01d0*/  IADD3 R17, PT, PT, R16, R17, RZ ;  /* 0x0000001110117210 */ /* 0x000fc80007ffe0ff */
[----:B------:R-:W-:Y:S01]  /*01e0*/  ISETP.GE.AND P2, PT, R17, R15, PT ;  /* 0x0000000f1100720c */ /* 0x000fe20003f46270 */
[----:B--2---:R-:W-:-:S04]  /*01f0*/  FADD R19, R4, R5 ;  /* 0x0000000504137221 */ /* 0x004fc80000000000 */
[----:B------:R-:W-:-:S04]  /*0200*/  FADD R6, R6, R19 ;  /* 0x0000001306067221 */ /* 0x000fc80000000000 */
[----:B------:R-:W-:-:S04]  /*0210*/  FADD R6, R7, R6 ;  /* 0x0000000607067221 */ /* 0x000fc80000000000 */
[----:B------:R-:W-:Y:S01]  /*0220*/  FADD R13, R6, R13 ;  /* 0x0000000d060d7221 */ /* 0x000fe20000000000 */
[----:B---3--:R-:W-:-:S04]  /*0230*/  @!P1 FADD R19, R8, R9 ;  /* 0x0000000908139221 */ /* 0x008fc80000000000 */
[----:B------:R-:W-:-:S04]  /*0240*/  @!P1 FADD R10, R10, R19 ;  /* 0x000000130a0a9221 */ /* 0x000fc80000000000 */
[----:B------:R-:W-:-:S04]  /*0250*/  @!P1 FADD R10, R11, R10 ;  /* 0x0000000a0b0a9221 */ /* 0x000fc80000000000 */
[----:B------:R-:W-:Y:S01]  /*0260*/  @!P1 FADD R13, R13, R10 ;  /* 0x0000000a0d0d9221 */ /* 0x000fe20000000000 */
[----:B------:R-:W-:Y:S06]  /*0270*/  @!P2 BRA `(.L_x_2) ;  /* 0xfffffffc00bca947 */ /* 0x000fec000383ffff */
.L_x_1:
[----:B------:R-:W-:Y:S05]  /*0280*/  BSYNC.RECONVERGENT B0 ;  /* 0x0000000000007941 */ /* 0x000fea0003800200 */
.L_x_0:
[----:B------:R-:W-:Y:S04]  /*0290*/  BSSY.RECONVERGENT B0, `(.L_x_3) ;  /* 0x0000009000007945 */ /* 0x000fe80003800200 */
[----:B------:R-:W-:Y:S05]  /*02a0*/  @P0 BRA `(.L_x_4) ;  /* 0x00000000001c0947 */ /* 0x000fea0003800000 */
[----:B------:R-:W0:Y:S02]  /*02b0*/  LDC.64 R4, c[0x0][0x380] ;  /* 0x0000e000ff047b82 */ /* 0x000e240000000a00 */
.L_x_5:
[----:B0-----:R-:W-:-:S06]  /*02c0*/  IMAD.WIDE R2, R14, 0x4, R4 ;  /* 0x000000040e027825 */ /* 0x001fcc00078e0204 */
[----:B------:R-:W2:Y:S01]  /*02d0*/  LDG.E R2, desc[UR6][R2.64] ;  /* 0x0000000602027981 */ /* 0x000ea2000c1e1900 */
[----:B------:R-:W-:-:S05]  /*02e0*/  IMAD.IADD R14, R0, 0x1, R14 ;  /* 0x00000001000e7824 */ /* 0x000fca00078e020e */
[----:B------:R-:W-:Y:S01]  /*02f0*/  ISETP.GE.AND P0, PT, R14, UR5, PT ;  /* 0x000000050e007c0c */ /* 0x000fe2000bf06270 */
[----:B--2---:R-:W-:-:S12]  /*0300*/  FADD R13, R2, R13 ;  /* 0x0000000d020d7221 */ /* 0x004fd80000000000 */
[----:B------:R-:W-:Y:S05]  /*0310*/  @!P0 BRA `(.L_x_5) ;  /* 0xfffffffc00e88947 */ /* 0x000fea000383ffff */
.L_x_4:
[----:B------:R-:W-:Y:S05]  /*0320*/  BSYNC.RECONVERGENT B0 ;  /* 0x0000000000007941 */ /* 0x000fea0003800200 */
.L_x_3:
[----:B------:R-:W0:Y:S01]  /*0330*/  S2UR UR5, SR_CgaCtaId ;  /* 0x00000000000579c3 */ /* 0x000e220000008800 */
[----:B------:R-:W-:Y:S01]  /*0340*/  UMOV UR4, 0x400 ;  /* 0x0000040000047882 */ /* 0x000fe20000000000 */
[----:B------:R-:W-:Y:S02]  /*0350*/  ISETP.GE.U32.AND P1, PT, R0, 0x40, PT ;  /* 0x000000400000780c */ /* 0x000fe40003f26070 */
[----:B------:R-:W-:Y:S01]  /*0360*/  ISETP.GT.U32.AND P0, PT, R12, 0x1f, PT ;  /* 0x0000001f0c00780c */ /* 0x000fe20003f04070 */
[----:B0-----:R-:W-:-:S06]  /*0370*/  ULEA UR4, UR5, UR4, 0x18 ;  /* 0x0000000405047291 */ /* 0x001fcc000f8ec0ff */
[----:B------:R-:W-:-:S05]  /*0380*/  LEA R2, R12, UR4, 0x2 ;  /* 0x000000040c027c11 */ /* 0x000fca000f8e10ff */
[----:B------:R0:W-:Y:S01]  /*0390*/  STS [R2], R13 ;  /* 0x0000000d02007388 */ /* 0x0001e20000000800 */
[----:B------:R-:W-:Y:S06]  /*03a0*/  BAR.SYNC.DEFER_BLOCKING 0x0 ;  /* 0x0000000000007b1d */ /* 0x000fec0000010000 */
[----:B------:R-:W-:Y:S05]  /*03b0*/  @!P1 BRA `(.L_x_6) ;  /* 0x0000000000309947 */ /* 0x000fea0003800000 */
[----:B------:R-:W-:-:S07]  /*03c0*/  MOV R3, R0 ;  /* 0x0000000000037202 */ /* 0x000fce0000000f00 */
.L_x_7:
[----:B------:R-:W-:-:S04]  /*03d0*/  SHF.R.U32.HI R7, RZ, 0x1, R3 ;  /* 0x00000001ff077819 */ /* 0x000fc80000011603 */
[----:B------:R-:W-:-:S13]  /*03e0*/  ISETP.GE.U32.AND P1, PT, R12, R7, PT ;  /* 0x000000070c00720c */ /* 0x000fda0003f26070 */
[----:B------:R-:W-:Y:S01]  /*03f0*/  @!P1 LEA R4, R7, R2, 0x2 ;  /* 0x0000000207049211 */ /* 0x000fe200078e10ff */
[----:B------:R-:W-:Y:S05]  /*0400*/  @!P1 LDS R5, [R2] ;  /* 0x0000000002059984 */ /* 0x000fea0000000800 */
[----:B------:R-:W1:Y:S02]  /*0410*/  @!P1 LDS R4, [R4] ;  /* 0x0000000004049984 */ /* 0x000e640000000800 */
[----:B-1----:R-:W-:-:S05]  /*0420*/  @!P1 FADD R5, R4, R5 ;  /* 0x0000000504059221 */ /* 0x002fca0000000000 */
[----:B------:R1:W-:Y:S01]  /*0430*/  @!P1 STS [R2], R5 ;  /* 0x0000000502009388 */ /* 0x0003e20000000800 */
[----:B------:R-:W-:Y:S01]  /*0440*/  BAR.SYNC.DEFER_BLOCKING 0x0 ;  /* 0x0000000000007b1d */ /* 0x000fe20000010000 */
[----:B------:R-:W-:Y:S02]  /*0450*/  ISETP.GT.U32.AND P1, PT, R3, 0x7f, PT ;  /* 0x0000007f0300780c */ /* 0x000fe40003f24070 */
[----:B------:R-:W-:-:S11]  /*0460*/  MOV R3, R7 ;  /* 0x0000000700037202 */ /* 0x000fd60000000f00 */
[----:B-1----:R-:W-:Y:S05]  /*0470*/  @P1 BRA `(.L_x_7) ;  /* 0xfffffffc00d41947 */ /* 0x002fea000383ffff */
.L_x_6:
[----:B------:R-:W-:Y:S05]  /*0480*/  @P0 EXIT ;  /* 0x000000000000094d */ /* 0x000fea0003800000 */
[----:B0-----:R-:W0:Y:S01]  /*0490*/  LDS R2, [R2] ;  /* 0x0000000002027984 */ /* 0x001e220000000800 */
[----:B------:R-:W-:-:S03]  /*04a0*/  ISETP.NE.AND P0, PT, R12, RZ, PT ;  /* 0x000000ff0c00720c */ /* 0x000fc60003f05270 */
[----:B0-----:R-:W0:Y:S02]  /*04b0*/  SHFL.DOWN PT, R3, R2, 0x10, 0x1f ;  /* 0x0a001f0002037f89 */ /* 0x001e2400000e0000 */
[----:B0-----:R-:W-:-:S05]  /*04c0*/  FADD R3, R2, R3 ;  /* 0x0000000302037221 */ /* 0x001fca0000000000 */
[----:B------:R-:W0:Y:S02]  /*04d0*/  SHFL.DOWN PT, R4, R3, 0x8, 0x1f ;  /* 0x09001f0003047f89 */ /* 0x000e2400000e0000 */
[----:B0-----:R-:W-:-:S05]  /*04e0*/  FADD R4, R3, R4 ;  /* 0x0000000403047221 */ /* 0x001fca0000000000 */
[----:B------:R-:W0:Y:S02]  /*04f0*/  SHFL.DOWN PT, R5, R4, 0x4, 0x1f ;  /* 0x08801f0004057f89 */ /* 0x000e2400000e0000 */
[----:B0-----:R-:W-:-:S05]  /*0500*/  FADD R5, R4, R5 ;  /* 0x0000000504057221 */ /* 0x001fca0000000000 */
[----:B------:R-:W0:Y:S02]  /*0510*/  SHFL.DOWN PT, R6, R5, 0x2, 0x1f ;  /* 0x08401f0005067f89 */ /* 0x000e2400000e0000 */
[----:B0-----:R-:W-:-:S05]  /*0520*/  FADD R6, R5, R6 ;  /* 0x0000000605067221 */ /* 0x001fca0000000000 */
[----:B------:R0:W1:Y:S01]  /*0530*/  SHFL.DOWN PT, R7, R6, 0x1, 0x1f ;  /* 0x08201f0006077f89 */ /* 0x00006200000e0000 */
[----:B------:R-:W-:Y:S05]  /*0540*/  @P0 EXIT ;  /* 0x000000000000094d */ /* 0x000fea0003800000 */
[----:B------:R-:W2:Y:S01]  /*0550*/  LDC.64 R2, c[0x0][0x388] ;  /* 0x0000e200ff027b82 */ /* 0x000ea20000000a00 */
[----:B-1----:R-:W-:Y:S01]  /*0560*/  FADD R7, R6, R7 ;  /* 0x0000000706077221 */ /* 0x002fe20000000000 */
[----:B--2---:R-:W-:-:S05]  /*0570*/  IMAD.WIDE.U32 R2, R0, 0x4, R2 ;  /* 0x0000000400027825 */ /* 0x004fca00078e0002 */
[----:B------:R-:W-:Y:S01]  /*0580*/  STG.E desc[UR6][R2.64], R7 ;  /* 0x0000000702007986 */ /* 0x000fe2000c101906 */
[----:B------:R-:W-:Y:S05]  /*0590*/  EXIT ;  /* 0x000000000000794d */ /* 0x000fea0003800000 */
.L_x_8:
[----:B------:R-:W-:-:S00]  /*05a0*/  BRA `(.L_x_8) ;  /* 0xfffffffc00fc7947 */ /* 0x000fc0000383ffff */
[----:B------:R-:W-:-:S00]  /*05b0*/  NOP ;  /* 0x0000000000007918 */ /* 0x000fc00000000000 */
        /* <DEDUP_REMOVED lines=12> */
.L_x_9:


//--------------------- .nv.shared._Z12reduceSumGPUPKfPfi --------------------------
	.section	.nv.shared._Z12reduceSumGPUPKfPfi,"aw",@nobits
	.sectionflags	@""
	.align	16
	.zero		1024


//--------------------- .nv.shared.reserved.0     --------------------------
	.section	.nv.shared.reserved.0,"aw",@nobits
	.weak		__nv_reservedSMEM_offset_0_alias
	.size		__nv_reservedSMEM_offset_0_alias, 0, 64
	.other		__nv_reservedSMEM_offset_0_alias,@"STO_CUDA_RESERVED_SHARED STV_DEFAULT"
__nv_reservedSMEM_offset_0_alias:
	.zero		0
	.zero		64


//--------------------- .nv.constant0._Z12reduceSumGPUPKfPfi --------------------------
	.section	.nv.constant0._Z12reduceSumGPUPKfPfi,"a",@progbits
	.sectionflags	@""
	.align	4
.nv.constant0._Z12reduceSumGPUPKfPfi:
	.zero		916


//--------------------- SYMBOLS --------------------------

	.type		.nv.reservedSmem.offset0,@object
	.size		.nv.reservedSmem.offset0,0x4
	.type		.nv.reservedSmem.cap,@object
	.size		.nv.reservedSmem.cap,0x4
